	.headerflags	@"EF_CUDA_TEXMODE_UNIFIED EF_CUDA_64BIT_ADDRESS EF_CUDA_ACCELERATORS EF_CUDA_SM90 EF_CUDA_VIRTUAL_SM(EF_CUDA_SM90)"
	.elftype	@"ET_EXEC"


//--------------------- .nv.info                  --------------------------
	.section	.nv.info,"",@"SHT_CUDA_INFO"
	.align	4


	//----- nvinfo : EIATTR_REGCOUNT
	.align		4
        /*0000*/ 	.byte	0x04, 0x2f
        /*0002*/ 	.short	(.L_1 - .L_0)
	.align		4
.L_0:
        /*0004*/ 	.word	index@(triton_poi_fused_convolution_relu_threshold_backward_16)
        /*0008*/ 	.word	0x0000000e


	//----- nvinfo : EIATTR_MIN_STACK_SIZE
	.align		4
.L_1:
        /*000c*/ 	.byte	0x04, 0x12
        /*000e*/ 	.short	(.L_3 - .L_2)
	.align		4
.L_2:
        /*0010*/ 	.word	index@(triton_poi_fused_convolution_relu_threshold_backward_16)
        /*0014*/ 	.word	0x00000000


	//----- nvinfo : EIATTR_FRAME_SIZE
	.align		4
.L_3:
        /*0018*/ 	.byte	0x04, 0x11
        /*001a*/ 	.short	(.L_5 - .L_4)
	.align		4
.L_4:
        /*001c*/ 	.word	index@(triton_poi_fused_convolution_relu_threshold_backward_16)
        /*0020*/ 	.word	0x00000000


	//----- nvinfo : EIATTR_MIN_STACK_SIZE
	.align		4
.L_5:
        /*0024*/ 	.byte	0x04, 0x12
        /*0026*/ 	.short	(.L_7 - .L_6)
	.align		4
.L_6:
        /*0028*/ 	.word	index@(triton_poi_fused_convolution_relu_threshold_backward_16)
        /*002c*/ 	.word	0x00000000
.L_7:


//--------------------- .nv.info.triton_poi_fused_convolution_relu_threshold_backward_16 --------------------------
	.section	.nv.info.triton_poi_fused_convolution_relu_threshold_backward_16,"",@"SHT_CUDA_INFO"
	.sectionflags	@""
	.align	4


	//----- nvinfo : EIATTR_CUDA_API_VERSION
	.align		4
        /*0000*/ 	.byte	0x04, 0x37
        /*0002*/ 	.short	(.L_9 - .L_8)
.L_8:
        /*0004*/ 	.word	0x0000007c


	//----- nvinfo : EIATTR_KPARAM_INFO
	.align		4
.L_9:
        /*0008*/ 	.byte	0x04, 0x17
        /*000a*/ 	.short	(.L_11 - .L_10)
.L_10:
        /*000c*/ 	.word	0x00000000
        /*0010*/ 	.short	0x0003
        /*0012*/ 	.short	0x0018
        /*0014*/ 	.byte	0x00, 0xf0, 0x11, 0x00


	//----- nvinfo : EIATTR_KPARAM_INFO
	.align		4
.L_11:
        /*0018*/ 	.byte	0x04, 0x17
        /*001a*/ 	.short	(.L_13 - .L_12)
.L_12:
        /*001c*/ 	.word	0x00000000
        /*0020*/ 	.short	0x0002
        /*0022*/ 	.short	0x0010
        /*0024*/ 	.byte	0x00, 0xf4, 0x21, 0x00


	//----- nvinfo : EIATTR_KPARAM_INFO
	.align		4
.L_13:
        /*0028*/ 	.byte	0x04, 0x17
        /*002a*/ 	.short	(.L_15 - .L_14)
.L_14:
        /*002c*/ 	.word	0x00000000
        /*0030*/ 	.short	0x0001
        /*0032*/ 	.short	0x0008
        /*0034*/ 	.byte	0x00, 0xf4, 0x21, 0x00


	//----- nvinfo : EIATTR_KPARAM_INFO
	.align		4
.L_15:
        /*0038*/ 	.byte	0x04, 0x17
        /*003a*/ 	.short	(.L_17 - .L_16)
.L_16:
        /*003c*/ 	.word	0x00000000
        /*0040*/ 	.short	0x0000
        /*0042*/ 	.short	0x0000
        /*0044*/ 	.byte	0x00, 0xf4, 0x21, 0x00


	//----- nvinfo : EIATTR_SPARSE_MMA_MASK
	.align		4
.L_17:
        /*0048*/ 	.byte	0x03, 0x50
        /*004a*/ 	.short	0x0000


	//----- nvinfo : EIATTR_MAXREG_COUNT
	.align		4
        /*004c*/ 	.byte	0x03, 0x1b
        /*004e*/ 	.short	0x00ff


	//----- nvinfo : EIATTR_EXIT_INSTR_OFFSETS
	.align		4
        /*0050*/ 	.byte	0x04, 0x1c
        /*0052*/ 	.short	(.L_19 - .L_18)


	//   ....[0]....
.L_18:
        /*0054*/ 	.word	0x00000230


	//   ....[1]....
        /*0058*/ 	.word	0x00000250


	//----- nvinfo : EIATTR_REQNTID
	.align		4
.L_19:
        /*005c*/ 	.byte	0x04, 0x10
        /*005e*/ 	.short	(.L_21 - .L_20)
.L_20:
        /*0060*/ 	.word	0x00000080
        /*0064*/ 	.word	0x00000001
        /*0068*/ 	.word	0x00000001


	//----- nvinfo : EIATTR_CBANK_PARAM_SIZE
	.align		4
.L_21:
        /*006c*/ 	.byte	0x03, 0x19
        /*006e*/ 	.short	0x001c


	//----- nvinfo : EIATTR_PARAM_CBANK
	.align		4
        /*0070*/ 	.byte	0x04, 0x0a
        /*0072*/ 	.short	(.L_23 - .L_22)
	.align		4
.L_22:
        /*0074*/ 	.word	index@(.nv.constant0.triton_poi_fused_convolution_relu_threshold_backward_16)
        /*0078*/ 	.short	0x0210
        /*007a*/ 	.short	0x001c


	//----- nvinfo : EIATTR_SW_WAR
	.align		4
.L_23:
        /*007c*/ 	.byte	0x04, 0x36
        /*007e*/ 	.short	(.L_25 - .L_24)
.L_24:
        /*0080*/ 	.word	0x00000008
.L_25:


//--------------------- .nv.callgraph             --------------------------
	.section	.nv.callgraph,"",@"SHT_CUDA_CALLGRAPH"
	.align	4
	.sectionentsize	8
	.align		4
        /*0000*/ 	.word	0x00000000
	.align		4
        /*0004*/ 	.word	0xffffffff
	.align		4
        /*0008*/ 	.word	0x00000000
	.align		4
        /*000c*/ 	.word	0xfffffffe
	.align		4
        /*0010*/ 	.word	0x00000000
	.align		4
        /*0014*/ 	.word	0xfffffffd
	.align		4
        /*0018*/ 	.word	0x00000000
	.align		4
        /*001c*/ 	.word	0xfffffffc


//--------------------- .text.triton_poi_fused_convolution_relu_threshold_backward_16 --------------------------
	.section	.text.triton_poi_fused_convolution_relu_threshold_backward_16,"ax",@progbits
	.align	128
        .global         triton_poi_fused_convolution_relu_threshold_backward_16
        .type           triton_poi_fused_convolution_relu_threshold_backward_16,@function
        .size           triton_poi_fused_convolution_relu_threshold_backward_16,(.L_x_1 - triton_poi_fused_convolution_relu_threshold_backward_16)
        .other          triton_poi_fused_convolution_relu_threshold_backward_16,@"STO_CUDA_ENTRY STV_DEFAULT"
triton_poi_fused_convolution_relu_threshold_backward_16:
.text.triton_poi_fused_convolution_relu_threshold_backward_16:
[----:B------:R-:W0:Y:S02]  /*0000*/  LDC R1, c[0x0][0x28] ;  /* 0x00000a00ff017b82 */ /* 0x000e240000000800 */
[----:B------:R-:W1:Y:S01]  /*0010*/  S2R R0, SR_TID.X ;  /* 0x0000000000007919 */ /* 0x000e620000002100 */
[----:B------:R-:W2:Y:S01]  /*0020*/  LDC.64 R4, c[0x0][0x218] ;  /* 0x00008600ff047b82 */ /* 0x000ea20000000a00 */
[----:B------:R-:W-:Y:S01]  /*0030*/  CS2R R10, SRZ ;  /* 0x00000000000a7805 */ /* 0x000fe2000001ff00 */
[----:B------:R-:W-:Y:S01]  /*0040*/  ULDC.64 UR4, c[0x0][0x208] ;  /* 0x0000820000047ab9 */ /* 0x000fe20000000a00 */
[----:B------:R-:W3:Y:S01]  /*0050*/  S2R R7, SR_CTAID.X ;  /* 0x0000000000077919 */ /* 0x000ee20000002500 */
[----:B------:R-:W-:-:S04]  /*0060*/  ULDC.64 UR6, c[0x0][0x220] ;  /* 0x0000880000067ab9 */ /* 0x000fc80000000a00 */
[----:B------:R-:W4:Y:S01]  /*0070*/  LDC.64 R2, c[0x0][0x210] ;  /* 0x00008400ff027b82 */ /* 0x000f220000000a00 */
[----:B-1----:R-:W-:Y:S01]  /*0080*/  IMAD.SHL.U32 R0, R0, 0x2, RZ ;  /* 0x0000000200007824 */ /* 0x002fe200078e00ff */
[----:B---3--:R-:W-:-:S04]  /*0090*/  SHF.R.S32.HI R6, RZ, 0x17, R7 ;  /* 0x00000017ff067819 */ /* 0x008fc80000011407 */
[----:B------:R-:W-:-:S05]  /*00a0*/  LOP3.LUT R0, R0, 0xfe, RZ, 0xc0, !PT ;  /* 0x000000fe00007812 */ /* 0x000fca00078ec0ff */
[----:B------:R-:W-:Y:S01]  /*00b0*/  IMAD R7, R7, 0x100, R0 ;  /* 0x0000010007077824 */ /* 0x000fe200078e0200 */
[----:B------:R-:W-:-:S03]  /*00c0*/  SGXT R0, R6, 0x1 ;  /* 0x000000010600781a */ /* 0x000fc60000000200 */
[C---:B----4-:R-:W-:Y:S01]  /*00d0*/  IMAD.WIDE R2, R7.reuse, 0x4, R2 ;  /* 0x0000000407027825 */ /* 0x050fe200078e0202 */
[----:B------:R-:W-:Y:S02]  /*00e0*/  LEA.HI R0, R0, R7, RZ, 0x7 ;  /* 0x0000000700007211 */ /* 0x000fe400078f38ff */
[----:B------:R-:W-:Y:S02]  /*00f0*/  ISETP.GE.AND P0, PT, R7, 0x6200, PT ;  /* 0x000062000700780c */ /* 0x000fe40003f06270 */
[----:B------:R-:W-:-:S05]  /*0100*/  LOP3.LUT R0, R0, 0xffffff80, RZ, 0xc0, !PT ;  /* 0xffffff8000007812 */ /* 0x000fca00078ec0ff */
[----:B------:R-:W-:-:S04]  /*0110*/  IMAD.IADD R9, R7, 0x1, -R0 ;  /* 0x0000000107097824 */ /* 0x000fc800078e0a00 */
[----:B--2---:R-:W-:Y:S01]  /*0120*/  IMAD.WIDE R4, R9, 0x4, R4 ;  /* 0x0000000409047825 */ /* 0x004fe200078e0204 */
[----:B------:R-:W-:-:S04]  /*0130*/  CS2R R8, SRZ ;  /* 0x0000000000087805 */ /* 0x000fc8000001ff00 */
[----:B------:R-:W2:Y:S04]  /*0140*/  @!P0 LDG.E.EL.64 R10, desc[UR4][R4.64] ;  /* 0x00000004040a8981 */ /* 0x000ea8000c2e1b00 */
[----:B------:R1:W2:Y:S02]  /*0150*/  @!P0 LDG.E.64 R8, desc[UR4][R2.64] ;  /* 0x0000000402088981 */ /* 0x0002a4000c1e1b00 */
[----:B-1----:R-:W-:-:S04]  /*0160*/  IADD3 R2, P3, R7, UR6, RZ ;  /* 0x0000000607027c10 */ /* 0x002fc8000ff7e0ff */
[----:B------:R-:W-:Y:S02]  /*0170*/  LEA.HI.X.SX32 R3, R7, UR7, 0x1, P3 ;  /* 0x0000000707037c11 */ /* 0x000fe400098f0eff */
[----:B--2---:R-:W-:Y:S01]  /*0180*/  FSETP.GEU.AND P2, PT, R8, -R10, PT ;  /* 0x8000000a0800720b */ /* 0x004fe20003f4e000 */
[----:B------:R-:W-:Y:S01]  /*0190*/  FADD R8, R10, R8 ;  /* 0x000000080a087221 */ /* 0x000fe20000000000 */
[----:B------:R-:W-:Y:S01]  /*01a0*/  FADD R0, R11, R9 ;  /* 0x000000090b007221 */ /* 0x000fe20000000000 */
[----:B------:R-:W-:-:S03]  /*01b0*/  FSETP.GEU.AND P1, PT, R9, -R11, PT ;  /* 0x8000000b0900720b */ /* 0x000fc60003f2e000 */
[----:B------:R-:W-:Y:S02]  /*01c0*/  FSEL R8, R8, RZ, P2 ;  /* 0x000000ff08087208 */ /* 0x000fe40001000000 */
[----:B------:R-:W-:Y:S02]  /*01d0*/  FSEL R0, R0, RZ, P1 ;  /* 0x000000ff00007208 */ /* 0x000fe40000800000 */
[----:B------:R-:W-:Y:S02]  /*01e0*/  FSETP.GTU.AND P2, PT, R8, RZ, PT ;  /* 0x000000ff0800720b */ /* 0x000fe40003f4c000 */
[----:B------:R-:W-:Y:S02]  /*01f0*/  FSETP.GTU.AND P1, PT, R0, RZ, PT ;  /* 0x000000ff0000720b */ /* 0x000fe40003f2c000 */
[----:B------:R-:W-:Y:S02]  /*0200*/  SEL R0, RZ, 0x1, P2 ;  /* 0x00000001ff007807 */ /* 0x000fe40001000000 */
[----:B------:R-:W-:-:S05]  /*0210*/  SEL R5, RZ, 0x100, P1 ;  /* 0x00000100ff057807 */ /* 0x000fca0000800000 */
[----:B------:R-:W-:Y:S01]  /*0220*/  IMAD.IADD R5, R0, 0x1, R5 ;  /* 0x0000000100057824 */ /* 0x000fe200078e0205 */
[----:B------:R-:W-:Y:S06]  /*0230*/  @P0 EXIT ;  /* 0x000000000000094d */ /* 0x000fec0003800000 */
[----:B------:R-:W-:Y:S01]  /*0240*/  STG.E.U16 desc[UR4][R2.64], R5 ;  /* 0x0000000502007986 */ /* 0x000fe2000c101504 */
[----:B------:R-:W-:Y:S05]  /*0250*/  EXIT ;  /* 0x000000000000794d */ /* 0x000fea0003800000 */
.L_x_0:
[----:B------:R-:W-:-:S00]  /*0260*/  BRA `(.L_x_0) ;  /* 0xfffffffc00fc7947 */ /* 0x000fc0000383ffff */
[----:B------:R-:W-:-:S00]  /*0270*/  NOP ;  /* 0x0000000000007918 */ /* 0x000fc00000000000 */
        /* <DEDUP_REMOVED lines=8> */
.L_x_1:


//--------------------- .nv.constant0.triton_poi_fused_convolution_relu_threshold_backward_16 --------------------------
	.section	.nv.constant0.triton_poi_fused_convolution_relu_threshold_backward_16,"a",@progbits
	.sectionflags	@""
	.align	4
.nv.constant0.triton_poi_fused_convolution_relu_threshold_backward_16:
	.zero		556
